//
// Generated by NVIDIA NVVM Compiler
//
// Compiler Build ID: CL-36424714
// Cuda compilation tools, release 13.0, V13.0.88
// Based on NVVM 20.0.0
//

.version 9.0
.target sm_100
.address_size 64

	// .globl	_Z10findMinMaxPKfPfS1_
// _ZZ10findMinMaxPKfPfS1_E5s_min has been demoted
// _ZZ10findMinMaxPKfPfS1_E5s_max has been demoted

.visible .entry _Z10findMinMaxPKfPfS1_(
	.param .u64 .ptr .align 1 _Z10findMinMaxPKfPfS1__param_0,
	.param .u64 .ptr .align 1 _Z10findMinMaxPKfPfS1__param_1,
	.param .u64 .ptr .align 1 _Z10findMinMaxPKfPfS1__param_2
)
{
	.reg .pred 	%p<10>;
	.reg .b32 	%r<10>;
	.reg .b32 	%f<52>;
	.reg .b64 	%rd<12>;
	// demoted variable
	.shared .align 4 .b8 _ZZ10findMinMaxPKfPfS1_E5s_min[1024];
	// demoted variable
	.shared .align 4 .b8 _ZZ10findMinMaxPKfPfS1_E5s_max[1024];
	ld.param.u64 	%rd3, [_Z10findMinMaxPKfPfS1__param_0];
	ld.param.u64 	%rd1, [_Z10findMinMaxPKfPfS1__param_1];
	ld.param.u64 	%rd2, [_Z10findMinMaxPKfPfS1__param_2];
	cvta.to.global.u64 	%rd4, %rd3;
	mov.u32 	%r1, %ctaid.x;
	mov.u32 	%r5, %ntid.x;
	mov.u32 	%r2, %tid.x;
	mad.lo.s32 	%r6, %r1, %r5, %r2;
	mul.wide.s32 	%rd5, %r6, 4;
	add.s64 	%rd6, %rd4, %rd5;
	ld.global.f32 	%f1, [%rd6];
	shl.b32 	%r7, %r2, 2;
	mov.u32 	%r8, _ZZ10findMinMaxPKfPfS1_E5s_min;
	add.s32 	%r3, %r8, %r7;
	st.shared.f32 	[%r3], %f1;
	mov.u32 	%r9, _ZZ10findMinMaxPKfPfS1_E5s_max;
	add.s32 	%r4, %r9, %r7;
	st.shared.f32 	[%r4], %f1;
	bar.sync 	0;
	setp.gt.u32 	%p1, %r2, 127;
	@%p1 bra 	$L__BB0_2;
	ld.shared.f32 	%f2, [%r3];
	ld.shared.f32 	%f3, [%r3+512];
	min.f32 	%f4, %f2, %f3;
	st.shared.f32 	[%r3], %f4;
	ld.shared.f32 	%f5, [%r4];
	ld.shared.f32 	%f6, [%r4+512];
	max.f32 	%f7, %f5, %f6;
	st.shared.f32 	[%r4], %f7;
$L__BB0_2:
	bar.sync 	0;
	setp.gt.u32 	%p2, %r2, 63;
	@%p2 bra 	$L__BB0_4;
	ld.shared.f32 	%f8, [%r3];
	ld.shared.f32 	%f9, [%r3+256];
	min.f32 	%f10, %f8, %f9;
	st.shared.f32 	[%r3], %f10;
	ld.shared.f32 	%f11, [%r4];
	ld.shared.f32 	%f12, [%r4+256];
	max.f32 	%f13, %f11, %f12;
	st.shared.f32 	[%r4], %f13;
$L__BB0_4:
	bar.sync 	0;
	setp.gt.u32 	%p3, %r2, 31;
	@%p3 bra 	$L__BB0_6;
	ld.shared.f32 	%f14, [%r3];
	ld.shared.f32 	%f15, [%r3+128];
	min.f32 	%f16, %f14, %f15;
	st.shared.f32 	[%r3], %f16;
	ld.shared.f32 	%f17, [%r4];
	ld.shared.f32 	%f18, [%r4+128];
	max.f32 	%f19, %f17, %f18;
	st.shared.f32 	[%r4], %f19;
$L__BB0_6:
	bar.sync 	0;
	setp.gt.u32 	%p4, %r2, 15;
	@%p4 bra 	$L__BB0_8;
	ld.shared.f32 	%f20, [%r3];
	ld.shared.f32 	%f21, [%r3+64];
	min.f32 	%f22, %f20, %f21;
	st.shared.f32 	[%r3], %f22;
	ld.shared.f32 	%f23, [%r4];
	ld.shared.f32 	%f24, [%r4+64];
	max.f32 	%f25, %f23, %f24;
	st.shared.f32 	[%r4], %f25;
$L__BB0_8:
	bar.sync 	0;
	setp.gt.u32 	%p5, %r2, 7;
	@%p5 bra 	$L__BB0_10;
	ld.shared.f32 	%f26, [%r3];
	ld.shared.f32 	%f27, [%r3+32];
	min.f32 	%f28, %f26, %f27;
	st.shared.f32 	[%r3], %f28;
	ld.shared.f32 	%f29, [%r4];
	ld.shared.f32 	%f30, [%r4+32];
	max.f32 	%f31, %f29, %f30;
	st.shared.f32 	[%r4], %f31;
$L__BB0_10:
	bar.sync 	0;
	setp.gt.u32 	%p6, %r2, 3;
	@%p6 bra 	$L__BB0_12;
	ld.shared.f32 	%f32, [%r3];
	ld.shared.f32 	%f33, [%r3+16];
	min.f32 	%f34, %f32, %f33;
	st.shared.f32 	[%r3], %f34;
	ld.shared.f32 	%f35, [%r4];
	ld.shared.f32 	%f36, [%r4+16];
	max.f32 	%f37, %f35, %f36;
	st.shared.f32 	[%r4], %f37;
$L__BB0_12:
	bar.sync 	0;
	setp.gt.u32 	%p7, %r2, 1;
	@%p7 bra 	$L__BB0_14;
	ld.shared.f32 	%f38, [%r3];
	ld.shared.f32 	%f39, [%r3+8];
	min.f32 	%f40, %f38, %f39;
	st.shared.f32 	[%r3], %f40;
	ld.shared.f32 	%f41, [%r4];
	ld.shared.f32 	%f42, [%r4+8];
	max.f32 	%f43, %f41, %f42;
	st.shared.f32 	[%r4], %f43;
$L__BB0_14:
	bar.sync 	0;
	setp.ne.s32 	%p8, %r2, 0;
	@%p8 bra 	$L__BB0_16;
	ld.shared.f32 	%f44, [%r3];
	ld.shared.f32 	%f45, [_ZZ10findMinMaxPKfPfS1_E5s_min+4];
	min.f32 	%f46, %f44, %f45;
	st.shared.f32 	[%r3], %f46;
	ld.shared.f32 	%f47, [%r4];
	ld.shared.f32 	%f48, [_ZZ10findMinMaxPKfPfS1_E5s_max+4];
	max.f32 	%f49, %f47, %f48;
	st.shared.f32 	[%r4], %f49;
$L__BB0_16:
	setp.ne.s32 	%p9, %r2, 0;
	bar.sync 	0;
	@%p9 bra 	$L__BB0_18;
	ld.shared.f32 	%f50, [_ZZ10findMinMaxPKfPfS1_E5s_min];
	cvta.to.global.u64 	%rd7, %rd1;
	mul.wide.u32 	%rd8, %r1, 4;
	add.s64 	%rd9, %rd7, %rd8;
	st.global.f32 	[%rd9], %f50;
	ld.shared.f32 	%f51, [_ZZ10findMinMaxPKfPfS1_E5s_max];
	cvta.to.global.u64 	%rd10, %rd2;
	add.s64 	%rd11, %rd10, %rd8;
	st.global.f32 	[%rd11], %f51;
$L__BB0_18:
	ret;

}


// ===== COMPILED SASS (sm_100) =====

	.target	sm_100

	.elftype	@"ET_EXEC"


//--------------------- .note.nv.tkinfo           --------------------------
	.section	.note.nv.tkinfo,"",@"SHT_NOTE"
	.sectionflags	@"SHF_NOTE_NV_TKINFO"
	.tkinfo
        /*0018*/ 	.word	0x00000002
        /*0030*/ 	.string	""
        /*0030*/ 	.string	"ptxas"
        /*0030*/ 	.string	"Cuda compilation tools, release 13.0, V13.0.88"
        /*0030*/ 	.string	"Build cuda_13.0.r13.0/compiler.36424714_0"
        /*0030*/ 	.string	"-arch sm_100 -m 64 "



//--------------------- .note.nv.cuinfo           --------------------------
	.section	.note.nv.cuinfo,"",@"SHT_NOTE"
	.sectionflags	@"SHF_NOTE_NV_CUINFO"
        /*0018*/ 	.short	0x0002
        /*001a*/ 	.short	0x0064
        /*001c*/ 	.short	0x0082
	.zero		2


//--------------------- .nv.info                  --------------------------
	.section	.nv.info,"",@"SHT_CUDA_INFO"
	.align	4


	//----- nvinfo : EIATTR_REGCOUNT
	.align		4
        /*0000*/ 	.byte	0x04, 0x2f
        /*0002*/ 	.short	(.L_1 - .L_0)
	.align		4
.L_0:
        /*0004*/ 	.word	index@(_Z10findMinMaxPKfPfS1_)
        /*0008*/ 	.word	0x0000000c


	//----- nvinfo : EIATTR_FRAME_SIZE
	.align		4
.L_1:
        /*000c*/ 	.byte	0x04, 0x11
        /*000e*/ 	.short	(.L_3 - .L_2)
	.align		4
.L_2:
        /*0010*/ 	.word	index@(_Z10findMinMaxPKfPfS1_)
        /*0014*/ 	.word	0x00000000


	//----- nvinfo : EIATTR_MIN_STACK_SIZE
	.align		4
.L_3:
        /*0018*/ 	.byte	0x04, 0x12
        /*001a*/ 	.short	(.L_5 - .L_4)
	.align		4
.L_4:
        /*001c*/ 	.word	index@(_Z10findMinMaxPKfPfS1_)
        /*0020*/ 	.word	0x00000000
.L_5:


//--------------------- .nv.compat                --------------------------
	.section	.nv.compat,"",@"SHT_CUDA_COMPAT_INFO"
	.align	4
        /*0000*/ 	.byte	0x02, 0x09, 0x00, 0x00, 0x02, 0x02, 0x01, 0x00, 0x02, 0x05, 0x05, 0x00, 0x03, 0x07, 0x01, 0x01
        /*0010*/ 	.byte	0x02, 0x03, 0x00, 0x00, 0x02, 0x06, 0x01, 0x00, 0x04, 0x0b, 0x08, 0x00, 0x09, 0x00, 0x00, 0x00
        /*0020*/ 	.byte	0x00, 0x00, 0x00, 0x00


//--------------------- .nv.info._Z10findMinMaxPKfPfS1_ --------------------------
	.section	.nv.info._Z10findMinMaxPKfPfS1_,"",@"SHT_CUDA_INFO"
	.sectionflags	@""
	.align	4


	//----- nvinfo : EIATTR_CUDA_API_VERSION
	.align		4
        /*0000*/ 	.byte	0x04, 0x37
        /*0002*/ 	.short	(.L_7 - .L_6)
.L_6:
        /*0004*/ 	.word	0x00000082


	//----- nvinfo : EIATTR_KPARAM_INFO
	.align		4
.L_7:
        /*0008*/ 	.byte	0x04, 0x17
        /*000a*/ 	.short	(.L_9 - .L_8)
.L_8:
        /*000c*/ 	.word	0x00000000
        /*0010*/ 	.short	0x0002
        /*0012*/ 	.short	0x0010
        /*0014*/ 	.byte	0x00, 0xf5, 0x21, 0x00


	//----- nvinfo : EIATTR_KPARAM_INFO
	.align		4
.L_9:
        /*0018*/ 	.byte	0x04, 0x17
        /*001a*/ 	.short	(.L_11 - .L_10)
.L_10:
        /*001c*/ 	.word	0x00000000
        /*0020*/ 	.short	0x0001
        /*0022*/ 	.short	0x0008
        /*0024*/ 	.byte	0x00, 0xf5, 0x21, 0x00


	//----- nvinfo : EIATTR_KPARAM_INFO
	.align		4
.L_11:
        /*0028*/ 	.byte	0x04, 0x17
        /*002a*/ 	.short	(.L_13 - .L_12)
.L_12:
        /*002c*/ 	.word	0x00000000
        /*0030*/ 	.short	0x0000
        /*0032*/ 	.short	0x0000
        /*0034*/ 	.byte	0x00, 0xf5, 0x21, 0x00


	//----- nvinfo : EIATTR_SPARSE_MMA_MASK
	.align		4
.L_13:
        /*0038*/ 	.byte	0x03, 0x50
        /*003a*/ 	.short	0x0000


	//----- nvinfo : EIATTR_MAXREG_COUNT
	.align		4
        /*003c*/ 	.byte	0x03, 0x1b
        /*003e*/ 	.short	0x00ff


	//----- nvinfo : EIATTR_NUM_BARRIERS
	.align		4
        /*0040*/ 	.byte	0x02, 0x4c
        /*0042*/ 	.byte	0x01
	.zero		1


	//----- nvinfo : EIATTR_MERCURY_ISA_VERSION
	.align		4
        /*0044*/ 	.byte	0x03, 0x5f
        /*0046*/ 	.short	0x0101


	//----- nvinfo : EIATTR_VRC_CTA_INIT_COUNT
	.align		4
        /*0048*/ 	.byte	0x02, 0x4a
	.zero		1
	.zero		1


	//----- nvinfo : EIATTR_EXIT_INSTR_OFFSETS
	.align		4
        /*004c*/ 	.byte	0x04, 0x1c
        /*004e*/ 	.short	(.L_15 - .L_14)


	//   ....[0]....
.L_14:
        /*0050*/ 	.word	0x00000630


	//   ....[1]....
        /*0054*/ 	.word	0x000006c0


	//----- nvinfo : EIATTR_CBANK_PARAM_SIZE
	.align		4
.L_15:
        /*0058*/ 	.byte	0x03, 0x19
        /*005a*/ 	.short	0x0018


	//----- nvinfo : EIATTR_PARAM_CBANK
	.align		4
        /*005c*/ 	.byte	0x04, 0x0a
        /*005e*/ 	.short	(.L_17 - .L_16)
	.align		4
.L_16:
        /*0060*/ 	.word	index@(.nv.constant0._Z10findMinMaxPKfPfS1_)
        /*0064*/ 	.short	0x0380
        /*0066*/ 	.short	0x0018


	//----- nvinfo : EIATTR_SW_WAR
	.align		4
.L_17:
        /*0068*/ 	.byte	0x04, 0x36
        /*006a*/ 	.short	(.L_19 - .L_18)
.L_18:
        /*006c*/ 	.word	0x00000008
.L_19:


//--------------------- .nv.callgraph             --------------------------
	.section	.nv.callgraph,"",@"SHT_CUDA_CALLGRAPH"
	.align	4
	.sectionentsize	8
	.align		4
        /*0000*/ 	.word	0x00000000
	.align		4
        /*0004*/ 	.word	0xffffffff
	.align		4
        /*0008*/ 	.word	0x00000000
	.align		4
        /*000c*/ 	.word	0xfffffffe
	.align		4
        /*0010*/ 	.word	0x00000000
	.align		4
        /*0014*/ 	.word	0xfffffffd
	.align		4
        /*0018*/ 	.word	0x00000000
	.align		4
        /*001c*/ 	.word	0xfffffffc


//--------------------- .text._Z10findMinMaxPKfPfS1_ --------------------------
	.section	.text._Z10findMinMaxPKfPfS1_,"ax",@progbits
	.align	128
        .global         _Z10findMinMaxPKfPfS1_
        .type           _Z10findMinMaxPKfPfS1_,@function
        .size           _Z10findMinMaxPKfPfS1_,(.L_x_1 - _Z10findMinMaxPKfPfS1_)
        .other          _Z10findMinMaxPKfPfS1_,@"STO_CUDA_ENTRY STV_DEFAULT"
_Z10findMinMaxPKfPfS1_:
.text._Z10findMinMaxPKfPfS1_:
[----:B------:R-:W-:Y:S01]  /*0000*/  LDC R1, c[0x0][0x37c] ;  /* 0x0000df00ff017b82 */ /* 0x000fe20000000800 */
[----:B------:R-:W0:Y:S07]  /*0010*/  S2R R0, SR_CTAID.X ;  /* 0x0000000000007919 */ /* 0x000e2e0000002500 */
[----:B------:R-:W1:Y:S01]  /*0020*/  LDC.64 R6, c[0x0][0x380] ;  /* 0x0000e000ff067b82 */ /* 0x000e620000000a00 */
[----:B------:R-:W0:Y:S01]  /*0030*/  LDCU UR4, c[0x0][0x360] ;  /* 0x00006c00ff0477ac */ /* 0x000e220008000800 */
[----:B------:R-:W0:Y:S01]  /*0040*/  S2R R3, SR_TID.X ;  /* 0x0000000000037919 */ /* 0x000e220000002100 */
[----:B------:R-:W2:Y:S01]  /*0050*/  LDCU.64 UR8, c[0x0][0x358] ;  /* 0x00006b00ff0877ac */ /* 0x000ea20008000a00 */
[----:B0-----:R-:W-:-:S04]  /*0060*/  IMAD R5, R0, UR4, R3 ;  /* 0x0000000400057c24 */ /* 0x001fc8000f8e0203 */
[----:B-1----:R-:W-:-:S06]  /*0070*/  IMAD.WIDE R6, R5, 0x4, R6 ;  /* 0x0000000405067825 */ /* 0x002fcc00078e0206 */
[----:B--2---:R-:W2:Y:S01]  /*0080*/  LDG.E R7, desc[UR8][R6.64] ;  /* 0x0000000806077981 */ /* 0x004ea2000c1e1900 */
[----:B------:R-:W0:Y:S01]  /*0090*/  S2UR UR6, SR_CgaCtaId ;  /* 0x00000000000679c3 */ /* 0x000e220000008800 */
[----:B------:R-:W-:Y:S01]  /*00a0*/  UMOV UR4, 0x400 ;  /* 0x0000040000047882 */ /* 0x000fe20000000000 */
[C---:B------:R-:W-:Y:S01]  /*00b0*/  ISETP.GT.U32.AND P1, PT, R3.reuse, 0x7f, PT ;  /* 0x0000007f0300780c */ /* 0x040fe20003f24070 */
[----:B------:R-:W-:Y:S01]  /*00c0*/  UIADD3 UR5, UPT, UPT, UR4, 0x400, URZ ;  /* 0x0000040004057890 */ /* 0x000fe2000fffe0ff */
[----:B------:R-:W-:Y:S01]  /*00d0*/  ISETP.GT.U32.AND P0, PT, R3, 0x3f, PT ;  /* 0x0000003f0300780c */ /* 0x000fe20003f04070 */
[----:B0-----:R-:W-:Y:S02]  /*00e0*/  ULEA UR4, UR6, UR4, 0x18 ;  /* 0x0000000406047291 */ /* 0x001fe4000f8ec0ff */
[----:B------:R-:W-:-:S04]  /*00f0*/  ULEA UR5, UR6, UR5, 0x18 ;  /* 0x0000000506057291 */ /* 0x000fc8000f8ec0ff */
[C---:B------:R-:W-:Y:S02]  /*0100*/  LEA R4, R3.reuse, UR4, 0x2 ;  /* 0x0000000403047c11 */ /* 0x040fe4000f8e10ff */
[----:B------:R-:W-:-:S03]  /*0110*/  LEA R2, R3, UR5, 0x2 ;  /* 0x0000000503027c11 */ /* 0x000fc6000f8e10ff */
[----:B--2---:R-:W-:Y:S04]  /*0120*/  STS [R4], R7 ;  /* 0x0000000704007388 */ /* 0x004fe80000000800 */
[----:B------:R-:W-:Y:S01]  /*0130*/  STS [R2], R7 ;  /* 0x0000000702007388 */ /* 0x000fe20000000800 */
[----:B------:R-:W-:Y:S06]  /*0140*/  BAR.SYNC.DEFER_BLOCKING 0x0 ;  /* 0x0000000000007b1d */ /* 0x000fec0000010000 */
[----:B------:R-:W-:Y:S04]  /*0150*/  @!P1 LDS R5, [R4] ;  /* 0x0000000004059984 */ /* 0x000fe80000000800 */
[----:B------:R-:W0:Y:S02]  /*0160*/  @!P1 LDS R6, [R4+0x200] ;  /* 0x0002000004069984 */ /* 0x000e240000000800 */
[----:B0-----:R-:W-:-:S05]  /*0170*/  @!P1 FMNMX R5, R5, R6, PT ;  /* 0x0000000605059209 */ /* 0x001fca0003800000 */
[----:B------:R-:W-:Y:S04]  /*0180*/  @!P1 STS [R4], R5 ;  /* 0x0000000504009388 */ /* 0x000fe80000000800 */
[----:B------:R-:W-:Y:S04]  /*0190*/  @!P1 LDS R6, [R2] ;  /* 0x0000000002069984 */ /* 0x000fe80000000800 */
[----:B------:R-:W0:Y:S02]  /*01a0*/  @!P1 LDS R9, [R2+0x200] ;  /* 0x0002000002099984 */ /* 0x000e240000000800 */
[----:B0-----:R-:W-:-:S05]  /*01b0*/  @!P1 FMNMX R9, R6, R9, !PT ;  /* 0x0000000906099209 */ /* 0x001fca0007800000 */
[----:B------:R-:W-:Y:S01]  /*01c0*/  @!P1 STS [R2], R9 ;  /* 0x0000000902009388 */ /* 0x000fe20000000800 */
[----:B------:R-:W-:Y:S01]  /*01d0*/  BAR.SYNC.DEFER_BLOCKING 0x0 ;  /* 0x0000000000007b1d */ /* 0x000fe20000010000 */
[----:B------:R-:W-:-:S05]  /*01e0*/  ISETP.GT.U32.AND P1, PT, R3, 0x1f, PT ;  /* 0x0000001f0300780c */ /* 0x000fca0003f24070 */
        /* <DEDUP_REMOVED lines=49> */
[----:B------:R-:W-:-:S05]  /*0500*/  ISETP.NE.AND P0, PT, R3, RZ, PT ;  /* 0x000000ff0300720c */ /* 0x000fca0003f05270 */
        /* <DEDUP_REMOVED lines=8> */
[----:B------:R-:W-:Y:S06]  /*0590*/  BAR.SYNC.DEFER_BLOCKING 0x0 ;  /* 0x0000000000007b1d */ /* 0x000fec0000010000 */
[----:B------:R-:W-:Y:S04]  /*05a0*/  @!P0 LDS R3, [R4] ;  /* 0x0000000004038984 */ /* 0x000fe80000000800 */
[----:B------:R-:W0:Y:S02]  /*05b0*/  @!P0 LDS R6, [UR4+0x4] ;  /* 0x00000404ff068984 */ /* 0x000e240008000800 */
[----:B0-----:R-:W-:-:S05]  /*05c0*/  @!P0 FMNMX R3, R3, R6, PT ;  /* 0x0000000603038209 */ /* 0x001fca0003800000 */
[----:B------:R-:W-:Y:S04]  /*05d0*/  @!P0 STS [R4], R3 ;  /* 0x0000000304008388 */ /* 0x000fe80000000800 */
[----:B------:R-:W-:Y:S04]  /*05e0*/  @!P0 LDS R5, [R2] ;  /* 0x0000000002058984 */ /* 0x000fe80000000800 */
[----:B------:R-:W0:Y:S02]  /*05f0*/  @!P0 LDS R6, [UR4+0x404] ;  /* 0x00040404ff068984 */ /* 0x000e240008000800 */
[----:B0-----:R-:W-:-:S05]  /*0600*/  @!P0 FMNMX R5, R5, R6, !PT ;  /* 0x0000000605058209 */ /* 0x001fca0007800000 */
[----:B------:R0:W-:Y:S01]  /*0610*/  @!P0 STS [R2], R5 ;  /* 0x0000000502008388 */ /* 0x0001e20000000800 */
[----:B------:R-:W-:Y:S06]  /*0620*/  BAR.SYNC.DEFER_BLOCKING 0x0 ;  /* 0x0000000000007b1d */ /* 0x000fec0000010000 */
[----:B------:R-:W-:Y:S05]  /*0630*/  @P0 EXIT ;  /* 0x000000000000094d */ /* 0x000fea0003800000 */
[----:B------:R-:W1:Y:S01]  /*0640*/  LDS R7, [UR4] ;  /* 0x00000004ff077984 */ /* 0x000e620008000800 */
[----:B0-----:R-:W0:Y:S03]  /*0650*/  LDC.64 R2, c[0x0][0x388] ;  /* 0x0000e200ff027b82 */ /* 0x001e260000000a00 */
[----:B------:R-:W2:Y:S05]  /*0660*/  LDS R9, [UR4+0x400] ;  /* 0x00040004ff097984 */ /* 0x000eaa0008000800 */
[----:B------:R-:W3:Y:S01]  /*0670*/  LDC.64 R4, c[0x0][0x390] ;  /* 0x0000e400ff047b82 */ /* 0x000ee20000000a00 */
[----:B0-----:R-:W-:-:S04]  /*0680*/  IMAD.WIDE.U32 R2, R0, 0x4, R2 ;  /* 0x0000000400027825 */ /* 0x001fc800078e0002 */
[----:B---3--:R-:W-:Y:S01]  /*0690*/  IMAD.WIDE.U32 R4, R0, 0x4, R4 ;  /* 0x0000000400047825 */ /* 0x008fe200078e0004 */
[----:B-1----:R-:W-:Y:S04]  /*06a0*/  STG.E desc[UR8][R2.64], R7 ;  /* 0x0000000702007986 */ /* 0x002fe8000c101908 */
[----:B--2---:R-:W-:Y:S01]  /*06b0*/  STG.E desc[UR8][R4.64], R9 ;  /* 0x0000000904007986 */ /* 0x004fe2000c101908 */
[----:B------:R-:W-:Y:S05]  /*06c0*/  EXIT ;  /* 0x000000000000794d */ /* 0x000fea0003800000 */
.L_x_0:
[----:B------:R-:W-:-:S00]  /*06d0*/  BRA `(.L_x_0) ;  /* 0xfffffffc00fc7947 */ /* 0x000fc0000383ffff */
[----:B------:R-:W-:-:S00]  /*06e0*/  NOP ;  /* 0x0000000000007918 */ /* 0x000fc00000000000 */
        /* <DEDUP_REMOVED lines=9> */
.L_x_1:


//--------------------- .nv.shared._Z10findMinMaxPKfPfS1_ --------------------------
	.section	.nv.shared._Z10findMinMaxPKfPfS1_,"aw",@nobits
	.sectionflags	@""
	.align	4
.nv.shared._Z10findMinMaxPKfPfS1_:
	.zero		3072


//--------------------- .nv.shared.reserved.0     --------------------------
	.section	.nv.shared.reserved.0,"aw",@nobits
	.weak		__nv_reservedSMEM_offset_0_alias
	.size		__nv_reservedSMEM_offset_0_alias, 0, 64
	.other		__nv_reservedSMEM_offset_0_alias,@"STO_CUDA_RESERVED_SHARED STV_DEFAULT"
__nv_reservedSMEM_offset_0_alias:
	.zero		0
	.zero		64


//--------------------- .nv.constant0._Z10findMinMaxPKfPfS1_ --------------------------
	.section	.nv.constant0._Z10findMinMaxPKfPfS1_,"a",@progbits
	.sectionflags	@""
	.align	4
.nv.constant0._Z10findMinMaxPKfPfS1_:
	.zero		920


//--------------------- SYMBOLS --------------------------

	.type		.nv.reservedSmem.offset0,@object
	.size		.nv.reservedSmem.offset0,0x4
	.type		.nv.reservedSmem.cap,@object
	.size		.nv.reservedSmem.cap,0x4
